//
// Generated by NVIDIA NVVM Compiler
//
// Compiler Build ID: CL-36424714
// Cuda compilation tools, release 13.0, V13.0.88
// Based on NVVM 20.0.0
//

.version 9.0
.target sm_100
.address_size 64

	// .globl	_Z15matrix_multiplyPfS_S_i
// _ZZ15matrix_multiplyPfS_S_iE6A_tile has been demoted
// _ZZ15matrix_multiplyPfS_S_iE6B_tile has been demoted

.visible .entry _Z15matrix_multiplyPfS_S_i(
	.param .u64 .ptr .align 1 _Z15matrix_multiplyPfS_S_i_param_0,
	.param .u64 .ptr .align 1 _Z15matrix_multiplyPfS_S_i_param_1,
	.param .u64 .ptr .align 1 _Z15matrix_multiplyPfS_S_i_param_2,
	.param .u32 _Z15matrix_multiplyPfS_S_i_param_3
)
{
	.reg .pred 	%p<3>;
	.reg .b32 	%r<37>;
	.reg .b32 	%f<105>;
	.reg .b64 	%rd<13>;
	// demoted variable
	.shared .align 4 .b8 _ZZ15matrix_multiplyPfS_S_iE6A_tile[4096];
	// demoted variable
	.shared .align 4 .b8 _ZZ15matrix_multiplyPfS_S_iE6B_tile[4096];
	ld.param.u64 	%rd3, [_Z15matrix_multiplyPfS_S_i_param_0];
	ld.param.u64 	%rd4, [_Z15matrix_multiplyPfS_S_i_param_1];
	ld.param.u64 	%rd5, [_Z15matrix_multiplyPfS_S_i_param_2];
	ld.param.u32 	%r19, [_Z15matrix_multiplyPfS_S_i_param_3];
	mov.u32 	%r20, %ctaid.y;
	shl.b32 	%r21, %r20, 5;
	mov.u32 	%r1, %tid.y;
	add.s32 	%r2, %r21, %r1;
	mov.u32 	%r22, %ctaid.x;
	shl.b32 	%r3, %r22, 5;
	mov.u32 	%r4, %tid.x;
	setp.lt.s32 	%p1, %r19, 32;
	mov.f32 	%f104, 0f00000000;
	@%p1 bra 	$L__BB0_3;
	shl.b32 	%r23, %r1, 7;
	mov.u32 	%r24, _ZZ15matrix_multiplyPfS_S_iE6A_tile;
	add.s32 	%r5, %r24, %r23;
	shl.b32 	%r25, %r4, 2;
	add.s32 	%r6, %r5, %r25;
	mov.u32 	%r26, _ZZ15matrix_multiplyPfS_S_iE6B_tile;
	add.s32 	%r8, %r26, %r25;
	add.s32 	%r7, %r8, %r23;
	shr.s32 	%r27, %r19, 31;
	shr.u32 	%r28, %r27, 27;
	add.s32 	%r29, %r19, %r28;
	shr.s32 	%r30, %r29, 5;
	neg.s32 	%r36, %r30;
	mad.lo.s32 	%r35, %r19, %r2, %r4;
	mad.lo.s32 	%r31, %r1, %r19, %r4;
	add.s32 	%r34, %r31, %r3;
	shl.b32 	%r12, %r19, 5;
	cvta.to.global.u64 	%rd1, %rd3;
	cvta.to.global.u64 	%rd2, %rd4;
	mov.f32 	%f104, 0f00000000;
$L__BB0_2:
	mul.wide.u32 	%rd6, %r35, 4;
	add.s64 	%rd7, %rd1, %rd6;
	ld.global.f32 	%f6, [%rd7];
	st.shared.f32 	[%r6], %f6;
	mul.wide.u32 	%rd8, %r34, 4;
	add.s64 	%rd9, %rd2, %rd8;
	ld.global.f32 	%f7, [%rd9];
	st.shared.f32 	[%r7], %f7;
	bar.sync 	0;
	ld.shared.f32 	%f8, [%r5];
	ld.shared.f32 	%f9, [%r8];
	fma.rn.f32 	%f10, %f8, %f9, %f104;
	ld.shared.f32 	%f11, [%r5+4];
	ld.shared.f32 	%f12, [%r8+128];
	fma.rn.f32 	%f13, %f11, %f12, %f10;
	ld.shared.f32 	%f14, [%r5+8];
	ld.shared.f32 	%f15, [%r8+256];
	fma.rn.f32 	%f16, %f14, %f15, %f13;
	ld.shared.f32 	%f17, [%r5+12];
	ld.shared.f32 	%f18, [%r8+384];
	fma.rn.f32 	%f19, %f17, %f18, %f16;
	ld.shared.f32 	%f20, [%r5+16];
	ld.shared.f32 	%f21, [%r8+512];
	fma.rn.f32 	%f22, %f20, %f21, %f19;
	ld.shared.f32 	%f23, [%r5+20];
	ld.shared.f32 	%f24, [%r8+640];
	fma.rn.f32 	%f25, %f23, %f24, %f22;
	ld.shared.f32 	%f26, [%r5+24];
	ld.shared.f32 	%f27, [%r8+768];
	fma.rn.f32 	%f28, %f26, %f27, %f25;
	ld.shared.f32 	%f29, [%r5+28];
	ld.shared.f32 	%f30, [%r8+896];
	fma.rn.f32 	%f31, %f29, %f30, %f28;
	ld.shared.f32 	%f32, [%r5+32];
	ld.shared.f32 	%f33, [%r8+1024];
	fma.rn.f32 	%f34, %f32, %f33, %f31;
	ld.shared.f32 	%f35, [%r5+36];
	ld.shared.f32 	%f36, [%r8+1152];
	fma.rn.f32 	%f37, %f35, %f36, %f34;
	ld.shared.f32 	%f38, [%r5+40];
	ld.shared.f32 	%f39, [%r8+1280];
	fma.rn.f32 	%f40, %f38, %f39, %f37;
	ld.shared.f32 	%f41, [%r5+44];
	ld.shared.f32 	%f42, [%r8+1408];
	fma.rn.f32 	%f43, %f41, %f42, %f40;
	ld.shared.f32 	%f44, [%r5+48];
	ld.shared.f32 	%f45, [%r8+1536];
	fma.rn.f32 	%f46, %f44, %f45, %f43;
	ld.shared.f32 	%f47, [%r5+52];
	ld.shared.f32 	%f48, [%r8+1664];
	fma.rn.f32 	%f49, %f47, %f48, %f46;
	ld.shared.f32 	%f50, [%r5+56];
	ld.shared.f32 	%f51, [%r8+1792];
	fma.rn.f32 	%f52, %f50, %f51, %f49;
	ld.shared.f32 	%f53, [%r5+60];
	ld.shared.f32 	%f54, [%r8+1920];
	fma.rn.f32 	%f55, %f53, %f54, %f52;
	ld.shared.f32 	%f56, [%r5+64];
	ld.shared.f32 	%f57, [%r8+2048];
	fma.rn.f32 	%f58, %f56, %f57, %f55;
	ld.shared.f32 	%f59, [%r5+68];
	ld.shared.f32 	%f60, [%r8+2176];
	fma.rn.f32 	%f61, %f59, %f60, %f58;
	ld.shared.f32 	%f62, [%r5+72];
	ld.shared.f32 	%f63, [%r8+2304];
	fma.rn.f32 	%f64, %f62, %f63, %f61;
	ld.shared.f32 	%f65, [%r5+76];
	ld.shared.f32 	%f66, [%r8+2432];
	fma.rn.f32 	%f67, %f65, %f66, %f64;
	ld.shared.f32 	%f68, [%r5+80];
	ld.shared.f32 	%f69, [%r8+2560];
	fma.rn.f32 	%f70, %f68, %f69, %f67;
	ld.shared.f32 	%f71, [%r5+84];
	ld.shared.f32 	%f72, [%r8+2688];
	fma.rn.f32 	%f73, %f71, %f72, %f70;
	ld.shared.f32 	%f74, [%r5+88];
	ld.shared.f32 	%f75, [%r8+2816];
	fma.rn.f32 	%f76, %f74, %f75, %f73;
	ld.shared.f32 	%f77, [%r5+92];
	ld.shared.f32 	%f78, [%r8+2944];
	fma.rn.f32 	%f79, %f77, %f78, %f76;
	ld.shared.f32 	%f80, [%r5+96];
	ld.shared.f32 	%f81, [%r8+3072];
	fma.rn.f32 	%f82, %f80, %f81, %f79;
	ld.shared.f32 	%f83, [%r5+100];
	ld.shared.f32 	%f84, [%r8+3200];
	fma.rn.f32 	%f85, %f83, %f84, %f82;
	ld.shared.f32 	%f86, [%r5+104];
	ld.shared.f32 	%f87, [%r8+3328];
	fma.rn.f32 	%f88, %f86, %f87, %f85;
	ld.shared.f32 	%f89, [%r5+108];
	ld.shared.f32 	%f90, [%r8+3456];
	fma.rn.f32 	%f91, %f89, %f90, %f88;
	ld.shared.f32 	%f92, [%r5+112];
	ld.shared.f32 	%f93, [%r8+3584];
	fma.rn.f32 	%f94, %f92, %f93, %f91;
	ld.shared.f32 	%f95, [%r5+116];
	ld.shared.f32 	%f96, [%r8+3712];
	fma.rn.f32 	%f97, %f95, %f96, %f94;
	ld.shared.f32 	%f98, [%r5+120];
	ld.shared.f32 	%f99, [%r8+3840];
	fma.rn.f32 	%f100, %f98, %f99, %f97;
	ld.shared.f32 	%f101, [%r5+124];
	ld.shared.f32 	%f102, [%r8+3968];
	fma.rn.f32 	%f104, %f101, %f102, %f100;
	bar.sync 	0;
	add.s32 	%r36, %r36, 1;
	setp.ne.s32 	%p2, %r36, 0;
	add.s32 	%r35, %r35, 32;
	add.s32 	%r34, %r34, %r12;
	@%p2 bra 	$L__BB0_2;
$L__BB0_3:
	cvta.to.global.u64 	%rd10, %rd5;
	add.s32 	%r32, %r3, %r4;
	mad.lo.s32 	%r33, %r19, %r2, %r32;
	mul.wide.s32 	%rd11, %r33, 4;
	add.s64 	%rd12, %rd10, %rd11;
	st.global.f32 	[%rd12], %f104;
	ret;

}


// ===== COMPILED SASS (sm_100) =====

	.target	sm_100

	.elftype	@"ET_EXEC"


//--------------------- .note.nv.tkinfo           --------------------------
	.section	.note.nv.tkinfo,"",@"SHT_NOTE"
	.sectionflags	@"SHF_NOTE_NV_TKINFO"
	.tkinfo
        /*0018*/ 	.word	0x00000002
        /*0030*/ 	.string	""
        /*0030*/ 	.string	"ptxas"
        /*0030*/ 	.string	"Cuda compilation tools, release 13.0, V13.0.88"
        /*0030*/ 	.string	"Build cuda_13.0.r13.0/compiler.36424714_0"
        /*0030*/ 	.string	"-arch sm_100 -m 64 "



//--------------------- .note.nv.cuinfo           --------------------------
	.section	.note.nv.cuinfo,"",@"SHT_NOTE"
	.sectionflags	@"SHF_NOTE_NV_CUINFO"
        /*0018*/ 	.short	0x0002
        /*001a*/ 	.short	0x0064
        /*001c*/ 	.short	0x0082
	.zero		2


//--------------------- .nv.info                  --------------------------
	.section	.nv.info,"",@"SHT_CUDA_INFO"
	.align	4


	//----- nvinfo : EIATTR_REGCOUNT
	.align		4
        /*0000*/ 	.byte	0x04, 0x2f
        /*0002*/ 	.short	(.L_1 - .L_0)
	.align		4
.L_0:
        /*0004*/ 	.word	index@(_Z15matrix_multiplyPfS_S_i)
        /*0008*/ 	.word	0x00000020


	//----- nvinfo : EIATTR_FRAME_SIZE
	.align		4
.L_1:
        /*000c*/ 	.byte	0x04, 0x11
        /*000e*/ 	.short	(.L_3 - .L_2)
	.align		4
.L_2:
        /*0010*/ 	.word	index@(_Z15matrix_multiplyPfS_S_i)
        /*0014*/ 	.word	0x00000000


	//----- nvinfo : EIATTR_MIN_STACK_SIZE
	.align		4
.L_3:
        /*0018*/ 	.byte	0x04, 0x12
        /*001a*/ 	.short	(.L_5 - .L_4)
	.align		4
.L_4:
        /*001c*/ 	.word	index@(_Z15matrix_multiplyPfS_S_i)
        /*0020*/ 	.word	0x00000000
.L_5:


//--------------------- .nv.compat                --------------------------
	.section	.nv.compat,"",@"SHT_CUDA_COMPAT_INFO"
	.align	4
        /*0000*/ 	.byte	0x02, 0x09, 0x00, 0x00, 0x02, 0x02, 0x01, 0x00, 0x02, 0x05, 0x05, 0x00, 0x03, 0x07, 0x01, 0x01
        /*0010*/ 	.byte	0x02, 0x03, 0x00, 0x00, 0x02, 0x06, 0x01, 0x00, 0x04, 0x0b, 0x08, 0x00, 0x09, 0x00, 0x00, 0x00
        /*0020*/ 	.byte	0x00, 0x00, 0x00, 0x00


//--------------------- .nv.info._Z15matrix_multiplyPfS_S_i --------------------------
	.section	.nv.info._Z15matrix_multiplyPfS_S_i,"",@"SHT_CUDA_INFO"
	.sectionflags	@""
	.align	4


	//----- nvinfo : EIATTR_CUDA_API_VERSION
	.align		4
        /*0000*/ 	.byte	0x04, 0x37
        /*0002*/ 	.short	(.L_7 - .L_6)
.L_6:
        /*0004*/ 	.word	0x00000082


	//----- nvinfo : EIATTR_KPARAM_INFO
	.align		4
.L_7:
        /*0008*/ 	.byte	0x04, 0x17
        /*000a*/ 	.short	(.L_9 - .L_8)
.L_8:
        /*000c*/ 	.word	0x00000000
        /*0010*/ 	.short	0x0003
        /*0012*/ 	.short	0x0018
        /*0014*/ 	.byte	0x00, 0xf0, 0x11, 0x00


	//----- nvinfo : EIATTR_KPARAM_INFO
	.align		4
.L_9:
        /*0018*/ 	.byte	0x04, 0x17
        /*001a*/ 	.short	(.L_11 - .L_10)
.L_10:
        /*001c*/ 	.word	0x00000000
        /*0020*/ 	.short	0x0002
        /*0022*/ 	.short	0x0010
        /*0024*/ 	.byte	0x00, 0xf5, 0x21, 0x00


	//----- nvinfo : EIATTR_KPARAM_INFO
	.align		4
.L_11:
        /*0028*/ 	.byte	0x04, 0x17
        /*002a*/ 	.short	(.L_13 - .L_12)
.L_12:
        /*002c*/ 	.word	0x00000000
        /*0030*/ 	.short	0x0001
        /*0032*/ 	.short	0x0008
        /*0034*/ 	.byte	0x00, 0xf5, 0x21, 0x00


	//----- nvinfo : EIATTR_KPARAM_INFO
	.align		4
.L_13:
        /*0038*/ 	.byte	0x04, 0x17
        /*003a*/ 	.short	(.L_15 - .L_14)
.L_14:
        /*003c*/ 	.word	0x00000000
        /*0040*/ 	.short	0x0000
        /*0042*/ 	.short	0x0000
        /*0044*/ 	.byte	0x00, 0xf5, 0x21, 0x00


	//----- nvinfo : EIATTR_SPARSE_MMA_MASK
	.align		4
.L_15:
        /*0048*/ 	.byte	0x03, 0x50
        /*004a*/ 	.short	0x0000


	//----- nvinfo : EIATTR_MAXREG_COUNT
	.align		4
        /*004c*/ 	.byte	0x03, 0x1b
        /*004e*/ 	.short	0x00ff


	//----- nvinfo : EIATTR_NUM_BARRIERS
	.align		4
        /*0050*/ 	.byte	0x02, 0x4c
        /*0052*/ 	.byte	0x01
	.zero		1


	//----- nvinfo : EIATTR_MERCURY_ISA_VERSION
	.align		4
        /*0054*/ 	.byte	0x03, 0x5f
        /*0056*/ 	.short	0x0101


	//----- nvinfo : EIATTR_VRC_CTA_INIT_COUNT
	.align		4
        /*0058*/ 	.byte	0x02, 0x4a
	.zero		1
	.zero		1


	//----- nvinfo : EIATTR_EXIT_INSTR_OFFSETS
	.align		4
        /*005c*/ 	.byte	0x04, 0x1c
        /*005e*/ 	.short	(.L_17 - .L_16)


	//   ....[0]....
.L_16:
        /*0060*/ 	.word	0x00000780


	//----- nvinfo : EIATTR_CBANK_PARAM_SIZE
	.align		4
.L_17:
        /*0064*/ 	.byte	0x03, 0x19
        /*0066*/ 	.short	0x001c


	//----- nvinfo : EIATTR_PARAM_CBANK
	.align		4
        /*0068*/ 	.byte	0x04, 0x0a
        /*006a*/ 	.short	(.L_19 - .L_18)
	.align		4
.L_18:
        /*006c*/ 	.word	index@(.nv.constant0._Z15matrix_multiplyPfS_S_i)
        /*0070*/ 	.short	0x0380
        /*0072*/ 	.short	0x001c


	//----- nvinfo : EIATTR_SW_WAR
	.align		4
.L_19:
        /*0074*/ 	.byte	0x04, 0x36
        /*0076*/ 	.short	(.L_21 - .L_20)
.L_20:
        /*0078*/ 	.word	0x00000008
.L_21:


//--------------------- .nv.callgraph             --------------------------
	.section	.nv.callgraph,"",@"SHT_CUDA_CALLGRAPH"
	.align	4
	.sectionentsize	8
	.align		4
        /*0000*/ 	.word	0x00000000
	.align		4
        /*0004*/ 	.word	0xffffffff
	.align		4
        /*0008*/ 	.word	0x00000000
	.align		4
        /*000c*/ 	.word	0xfffffffe
	.align		4
        /*0010*/ 	.word	0x00000000
	.align		4
        /*0014*/ 	.word	0xfffffffd
	.align		4
        /*0018*/ 	.word	0x00000000
	.align		4
        /*001c*/ 	.word	0xfffffffc


//--------------------- .text._Z15matrix_multiplyPfS_S_i --------------------------
	.section	.text._Z15matrix_multiplyPfS_S_i,"ax",@progbits
	.align	128
        .global         _Z15matrix_multiplyPfS_S_i
        .type           _Z15matrix_multiplyPfS_S_i,@function
        .size           _Z15matrix_multiplyPfS_S_i,(.L_x_3 - _Z15matrix_multiplyPfS_S_i)
        .other          _Z15matrix_multiplyPfS_S_i,@"STO_CUDA_ENTRY STV_DEFAULT"
_Z15matrix_multiplyPfS_S_i:
.text._Z15matrix_multiplyPfS_S_i:
[----:B------:R-:W-:Y:S01]  /*0000*/  LDC R1, c[0x0][0x37c] ;  /* 0x0000df00ff017b82 */ /* 0x000fe20000000800 */
[----:B------:R-:W0:Y:S07]  /*0010*/  S2R R5, SR_CTAID.Y ;  /* 0x0000000000057919 */ /* 0x000e2e0000002600 */
[----:B------:R-:W1:Y:S01]  /*0020*/  LDC R0, c[0x0][0x398] ;  /* 0x0000e600ff007b82 */ /* 0x000e620000000800 */
[----:B------:R-:W2:Y:S01]  /*0030*/  LDCU.64 UR8, c[0x0][0x358] ;  /* 0x00006b00ff0877ac */ /* 0x000ea20008000a00 */
[----:B------:R-:W-:Y:S01]  /*0040*/  HFMA2 R11, -RZ, RZ, 0, 0 ;  /* 0x00000000ff0b7431 */ /* 0x000fe200000001ff */
[----:B------:R-:W0:Y:S01]  /*0050*/  S2R R9, SR_TID.Y ;  /* 0x0000000000097919 */ /* 0x000e220000002200 */
[----:B------:R-:W3:Y:S04]  /*0060*/  S2R R7, SR_CTAID.X ;  /* 0x0000000000077919 */ /* 0x000ee80000002500 */
[----:B------:R-:W4:Y:S01]  /*0070*/  LDC.64 R22, c[0x0][0x390] ;  /* 0x0000e400ff167b82 */ /* 0x000f220000000a00 */
[----:B------:R-:W3:Y:S01]  /*0080*/  S2R R8, SR_TID.X ;  /* 0x0000000000087919 */ /* 0x000ee20000002100 */
[----:B-1----:R-:W-:-:S02]  /*0090*/  ISETP.GE.AND P0, PT, R0, 0x20, PT ;  /* 0x000000200000780c */ /* 0x002fc40003f06270 */
[----:B0-----:R-:W-:Y:S02]  /*00a0*/  LEA R5, R5, R9, 0x5 ;  /* 0x0000000905057211 */ /* 0x001fe400078e28ff */
[----:B---3--:R-:W-:-:S05]  /*00b0*/  LEA R2, R7, R8, 0x5 ;  /* 0x0000000807027211 */ /* 0x008fca00078e28ff */
[----:B------:R-:W-:-:S04]  /*00c0*/  IMAD R3, R5, R0, R2 ;  /* 0x0000000005037224 */ /* 0x000fc800078e0202 */
[----:B----4-:R-:W-:Y:S01]  /*00d0*/  IMAD.WIDE R22, R3, 0x4, R22 ;  /* 0x0000000403167825 */ /* 0x010fe200078e0216 */
[----:B--2---:R-:W-:Y:S06]  /*00e0*/  @!P0 BRA `(.L_x_0) ;  /* 0x0000000400a08947 */ /* 0x004fec0003800000 */
[----:B------:R-:W0:Y:S01]  /*00f0*/  S2UR UR6, SR_CgaCtaId ;  /* 0x00000000000679c3 */ /* 0x000e220000008800 */
[----:B------:R-:W-:Y:S01]  /*0100*/  UMOV UR4, 0x400 ;  /* 0x0000040000047882 */ /* 0x000fe20000000000 */
[----:B------:R-:W-:Y:S01]  /*0110*/  SHF.R.S32.HI R3, RZ, 0x1f, R0 ;  /* 0x0000001fff037819 */ /* 0x000fe20000011400 */
[----:B------:R-:W-:Y:S01]  /*0120*/  UIADD3 UR5, UPT, UPT, UR4, 0x1000, URZ ;  /* 0x0000100004057890 */ /* 0x000fe2000fffe0ff */
[-CC-:B------:R-:W-:Y:S01]  /*0130*/  IMAD R2, R9, R0.reuse, R8.reuse ;  /* 0x0000000009027224 */ /* 0x180fe200078e0208 */
[----:B------:R-:W-:Y:S02]  /*0140*/  MOV R11, RZ ;  /* 0x000000ff000b7202 */ /* 0x000fe40000000f00 */
[----:B------:R-:W-:Y:S01]  /*0150*/  LEA.HI R4, R3, R0, RZ, 0x5 ;  /* 0x0000000003047211 */ /* 0x000fe200078f28ff */
[----:B------:R-:W1:Y:S01]  /*0160*/  LDC.64 R20, c[0x0][0x380] ;  /* 0x0000e000ff147b82 */ /* 0x000e620000000a00 */
[----:B------:R-:W-:Y:S01]  /*0170*/  LEA R3, R7, R2, 0x5 ;  /* 0x0000000207037211 */ /* 0x000fe200078e28ff */
[----:B------:R-:W-:Y:S01]  /*0180*/  IMAD R2, R5, R0, R8 ;  /* 0x0000000005027224 */ /* 0x000fe200078e0208 */
[----:B------:R-:W-:-:S04]  /*0190*/  SHF.R.S32.HI R4, RZ, 0x5, R4 ;  /* 0x00000005ff047819 */ /* 0x000fc80000011404 */
[----:B------:R-:W-:Y:S01]  /*01a0*/  IADD3 R4, PT, PT, -R4, RZ, RZ ;  /* 0x000000ff04047210 */ /* 0x000fe20007ffe1ff */
[----:B------:R-:W2:Y:S01]  /*01b0*/  LDC.64 R18, c[0x0][0x388] ;  /* 0x0000e200ff127b82 */ /* 0x000ea20000000a00 */
[----:B0-----:R-:W-:Y:S02]  /*01c0*/  ULEA UR4, UR6, UR4, 0x18 ;  /* 0x0000000406047291 */ /* 0x001fe4000f8ec0ff */
[----:B------:R-:W-:-:S04]  /*01d0*/  ULEA UR5, UR6, UR5, 0x18 ;  /* 0x0000000506057291 */ /* 0x000fc8000f8ec0ff */
[C---:B------:R-:W-:Y:S02]  /*01e0*/  LEA R16, R9.reuse, UR4, 0x7 ;  /* 0x0000000409107c11 */ /* 0x040fe4000f8e38ff */
[C---:B------:R-:W-:Y:S02]  /*01f0*/  LEA R6, R8.reuse, UR5, 0x2 ;  /* 0x0000000508067c11 */ /* 0x040fe4000f8e10ff */
[----:B------:R-:W-:Y:S02]  /*0200*/  LEA R7, R8, R16, 0x2 ;  /* 0x0000001008077211 */ /* 0x000fe400078e10ff */
[----:B------:R-:W-:-:S07]  /*0210*/  LEA R5, R9, R6, 0x7 ;  /* 0x0000000609057211 */ /* 0x000fce00078e38ff */
.L_x_1:
[----:B-1----:R-:W-:-:S04]  /*0220*/  IMAD.WIDE.U32 R24, R2, 0x4, R20 ;  /* 0x0000000402187825 */ /* 0x002fc800078e0014 */
[----:B--2---:R-:W-:Y:S02]  /*0230*/  IMAD.WIDE.U32 R8, R3, 0x4, R18 ;  /* 0x0000000403087825 */ /* 0x004fe400078e0012 */
[----:B------:R-:W2:Y:S04]  /*0240*/  LDG.E R24, desc[UR8][R24.64] ;  /* 0x0000000818187981 */ /* 0x000ea8000c1e1900 */
[----:B------:R-:W3:Y:S01]  /*0250*/  LDG.E R26, desc[UR8][R8.64] ;  /* 0x00000008081a7981 */ /* 0x000ee2000c1e1900 */
[----:B------:R-:W-:Y:S02]  /*0260*/  IADD3 R4, PT, PT, R4, 0x1, RZ ;  /* 0x0000000104047810 */ /* 0x000fe40007ffe0ff */
[----:B------:R-:W-:Y:S02]  /*0270*/  IADD3 R2, PT, PT, R2, 0x20, RZ ;  /* 0x0000002002027810 */ /* 0x000fe40007ffe0ff */
[----:B------:R-:W-:-:S02]  /*0280*/  ISETP.NE.AND P0, PT, R4, RZ, PT ;  /* 0x000000ff0400720c */ /* 0x000fc40003f05270 */
[----:B------:R-:W-:Y:S01]  /*0290*/  LEA R3, R0, R3, 0x5 ;  /* 0x0000000300037211 */ /* 0x000fe200078e28ff */
[----:B--2---:R-:W-:Y:S04]  /*02a0*/  STS [R7], R24 ;  /* 0x0000001807007388 */ /* 0x004fe80000000800 */
[----:B---3--:R-:W-:Y:S01]  /*02b0*/  STS [R5], R26 ;  /* 0x0000001a05007388 */ /* 0x008fe20000000800 */
[----:B------:R-:W-:Y:S06]  /*02c0*/  BAR.SYNC.DEFER_BLOCKING 0x0 ;  /* 0x0000000000007b1d */ /* 0x000fec0000010000 */
[----:B------:R-:W-:Y:S04]  /*02d0*/  LDS R10, [R6] ;  /* 0x00000000060a7984 */ /* 0x000fe80000000800 */
[----:B------:R-:W0:Y:S04]  /*02e0*/  LDS.128 R12, [R16] ;  /* 0x00000000100c7984 */ /* 0x000e280000000c00 */
[----:B------:R-:W1:Y:S04]  /*02f0*/  LDS R27, [R6+0x80] ;  /* 0x00008000061b7984 */ /* 0x000e680000000800 */
[----:B------:R-:W2:Y:S04]  /*0300*/  LDS R17, [R6+0x100] ;  /* 0x0001000006117984 */ /* 0x000ea80000000800 */
[----:B------:R-:W3:Y:S04]  /*0310*/  LDS R29, [R6+0x180] ;  /* 0x00018000061d7984 */ /* 0x000ee80000000800 */
[----:B------:R-:W-:Y:S01]  /*0320*/  LDS R25, [R6+0x380] ;  /* 0x0003800006197984 */ /* 0x000fe20000000800 */
[----:B0-----:R-:W-:-:S03]  /*0330*/  FFMA R10, R12, R10, R11 ;  /* 0x0000000a0c0a7223 */ /* 0x001fc6000000000b */
[----:B------:R-:W-:Y:S01]  /*0340*/  LDS R12, [R6+0x280] ;  /* 0x00028000060c7984 */ /* 0x000fe20000000800 */
[----:B-1----:R-:W-:-:S03]  /*0350*/  FFMA R28, R27, R13, R10 ;  /* 0x0000000d1b1c7223 */ /* 0x002fc6000000000a */
[----:B------:R-:W-:Y:S01]  /*0360*/  LDS R13, [R6+0x200] ;  /* 0x00020000060d7984 */ /* 0x000fe20000000800 */
[----:B--2---:R-:W-:-:S03]  /*0370*/  FFMA R14, R17, R14, R28 ;  /* 0x0000000e110e7223 */ /* 0x004fc6000000001c */
[----:B------:R-:W0:Y:S01]  /*0380*/  LDS.128 R8, [R16+0x10] ;  /* 0x0000100010087984 */ /* 0x000e220000000c00 */
[----:B---3--:R-:W-:-:S03]  /*0390*/  FFMA R15, R29, R15, R14 ;  /* 0x0000000f1d0f7223 */ /* 0x008fc6000000000e */
[----:B------:R-:W1:Y:S01]  /*03a0*/  LDS R17, [R6+0x300] ;  /* 0x0003000006117984 */ /* 0x000e620000000800 */
[----:B0-----:R-:W-:-:S03]  /*03b0*/  FFMA R13, R8, R13, R15 ;  /* 0x0000000d080d7223 */ /* 0x001fc6000000000f */
[----:B------:R-:W-:Y:S01]  /*03c0*/  LDS R8, [R6+0x480] ;  /* 0x0004800006087984 */ /* 0x000fe20000000800 */
[----:B------:R-:W-:-:S03]  /*03d0*/  FFMA R24, R12, R9, R13 ;  /* 0x000000090c187223 */ /* 0x000fc6000000000d */
[----:B------:R-:W-:Y:S01]  /*03e0*/  LDS R9, [R6+0x400] ;  /* 0x0004000006097984 */ /* 0x000fe20000000800 */
[----:B-1----:R-:W-:-:S03]  /*03f0*/  FFMA R10, R17, R10, R24 ;  /* 0x0000000a110a7223 */ /* 0x002fc60000000018 */
[----:B------:R-:W0:Y:S01]  /*0400*/  LDS.128 R12, [R16+0x20] ;  /* 0x00002000100c7984 */ /* 0x000e220000000c00 */
[----:B------:R-:W-:-:S03]  /*0410*/  FFMA R11, R25, R11, R10 ;  /* 0x0000000b190b7223 */ /* 0x000fc6000000000a */
[----:B------:R-:W1:Y:S04]  /*0420*/  LDS R17, [R6+0x500] ;  /* 0x0005000006117984 */ /* 0x000e680000000800 */
[----:B------:R-:W2:Y:S01]  /*0430*/  LDS R25, [R6+0x580] ;  /* 0x0005800006197984 */ /* 0x000ea20000000800 */
[----:B0-----:R-:W-:-:S03]  /*0440*/  FFMA R9, R12, R9, R11 ;  /* 0x000000090c097223 */ /* 0x001fc6000000000b */
[----:B------:R-:W-:Y:S01]  /*0450*/  LDS R12, [R6+0x680] ;  /* 0x00068000060c7984 */ /* 0x000fe20000000800 */
[----:B------:R-:W-:-:S03]  /*0460*/  FFMA R24, R8, R13, R9 ;  /* 0x0000000d08187223 */ /* 0x000fc60000000009 */
[----:B------:R-:W-:Y:S01]  /*0470*/  LDS R13, [R6+0x600] ;  /* 0x00060000060d7984 */ /* 0x000fe20000000800 */
[----:B-1----:R-:W-:-:S03]  /*0480*/  FFMA R14, R17, R14, R24 ;  /* 0x0000000e110e7223 */ /* 0x002fc60000000018 */
[----:B------:R-:W0:Y:S01]  /*0490*/  LDS.128 R8, [R16+0x30] ;  /* 0x0000300010087984 */ /* 0x000e220000000c00 */
[----:B--2---:R-:W-:-:S03]  /*04a0*/  FFMA R15, R25, R15, R14 ;  /* 0x0000000f190f7223 */ /* 0x004fc6000000000e */
        /* <DEDUP_REMOVED lines=19> */
[----:B------:R-:W-:Y:S04]  /*05e0*/  LDS R24, [R6+0xc80] ;  /* 0x000c800006187984 */ /* 0x000fe80000000800 */
[----:B------:R-:W-:Y:S01]  /*05f0*/  LDS R17, [R6+0xd00] ;  /* 0x000d000006117984 */ /* 0x000fe20000000800 */
[----:B0-----:R-:W-:-:S03]  /*0600*/  FFMA R13, R8, R13, R15 ;  /* 0x0000000d080d7223 */ /* 0x001fc6000000000f */
[----:B------:R-:W0:Y:S01]  /*0610*/  LDS R8, [R6+0xb80] ;  /* 0x000b800006087984 */ /* 0x000e220000000800 */
[----:B------:R-:W-:-:S03]  /*0620*/  FFMA R26, R12, R9, R13 ;  /* 0x000000090c1a7223 */ /* 0x000fc6000000000d */
[----:B------:R-:W-:Y:S01]  /*0630*/  LDS R9, [R6+0xc00] ;  /* 0x000c000006097984 */ /* 0x000fe20000000800 */
[----:B-1----:R-:W-:-:S03]  /*0640*/  FFMA R25, R25, R10, R26 ;  /* 0x0000000a19197223 */ /* 0x002fc6000000001a */
[----:B------:R-:W1:Y:S01]  /*0650*/  LDS.128 R12, [R16+0x60] ;  /* 0x00006000100c7984 */ /* 0x000e620000000c00 */
[----:B0-----:R-:W-:-:S03]  /*0660*/  FFMA R11, R8, R11, R25 ;  /* 0x0000000b080b7223 */ /* 0x001fc60000000019 */
[----:B------:R-:W-:Y:S01]  /*0670*/  LDS R25, [R6+0xf80] ;  /* 0x000f800006197984 */ /* 0x000fe20000000800 */
[----:B-1----:R-:W-:-:S03]  /*0680*/  FFMA R9, R12, R9, R11 ;  /* 0x000000090c097223 */ /* 0x002fc6000000000b */
[----:B------:R-:W0:Y:S01]  /*0690*/  LDS R12, [R6+0xd80] ;  /* 0x000d8000060c7984 */ /* 0x000e220000000800 */
[----:B------:R-:W-:-:S03]  /*06a0*/  FFMA R26, R24, R13, R9 ;  /* 0x0000000d181a7223 */ /* 0x000fc60000000009 */
[----:B------:R-:W-:Y:S01]  /*06b0*/  LDS R13, [R6+0xe00] ;  /* 0x000e0000060d7984 */ /* 0x000fe20000000800 */
[----:B------:R-:W-:-:S03]  /*06c0*/  FFMA R17, R17, R14, R26 ;  /* 0x0000000e11117223 */ /* 0x000fc6000000001a */
[----:B------:R-:W1:Y:S04]  /*06d0*/  LDS.128 R8, [R16+0x70] ;  /* 0x0000700010087984 */ /* 0x000e680000000c00 */
[----:B------:R-:W2:Y:S04]  /*06e0*/  LDS R24, [R6+0xe80] ;  /* 0x000e800006187984 */ /* 0x000ea80000000800 */
[----:B------:R-:W3:Y:S01]  /*06f0*/  LDS R14, [R6+0xf00] ;  /* 0x000f0000060e7984 */ /* 0x000ee20000000800 */
[----:B0-----:R-:W-:-:S04]  /*0700*/  FFMA R15, R12, R15, R17 ;  /* 0x0000000f0c0f7223 */ /* 0x001fc80000000011 */
[----:B-1----:R-:W-:-:S04]  /*0710*/  FFMA R13, R8, R13, R15 ;  /* 0x0000000d080d7223 */ /* 0x002fc8000000000f */
[----:B--2---:R-:W-:-:S04]  /*0720*/  FFMA R9, R24, R9, R13 ;  /* 0x0000000918097223 */ /* 0x004fc8000000000d */
[----:B---3--:R-:W-:-:S04]  /*0730*/  FFMA R10, R14, R10, R9 ;  /* 0x0000000a0e0a7223 */ /* 0x008fc80000000009 */
[----:B------:R-:W-:Y:S01]  /*0740*/  FFMA R11, R25, R11, R10 ;  /* 0x0000000b190b7223 */ /* 0x000fe2000000000a */
[----:B------:R-:W-:Y:S06]  /*0750*/  BAR.SYNC.DEFER_BLOCKING 0x0 ;  /* 0x0000000000007b1d */ /* 0x000fec0000010000 */
[----:B------:R-:W-:Y:S05]  /*0760*/  @P0 BRA `(.L_x_1) ;  /* 0xfffffff800ac0947 */ /* 0x000fea000383ffff */
.L_x_0:
[----:B------:R-:W-:Y:S01]  /*0770*/  STG.E desc[UR8][R22.64], R11 ;  /* 0x0000000b16007986 */ /* 0x000fe2000c101908 */
[----:B------:R-:W-:Y:S05]  /*0780*/  EXIT ;  /* 0x000000000000794d */ /* 0x000fea0003800000 */
.L_x_2:
[----:B------:R-:W-:-:S00]  /*0790*/  BRA `(.L_x_2) ;  /* 0xfffffffc00fc7947 */ /* 0x000fc0000383ffff */
[----:B------:R-:W-:-:S00]  /*07a0*/  NOP ;  /* 0x0000000000007918 */ /* 0x000fc00000000000 */
        /* <DEDUP_REMOVED lines=13> */
.L_x_3:


//--------------------- .nv.shared._Z15matrix_multiplyPfS_S_i --------------------------
	.section	.nv.shared._Z15matrix_multiplyPfS_S_i,"aw",@nobits
	.sectionflags	@""
	.align	4
.nv.shared._Z15matrix_multiplyPfS_S_i:
	.zero		9216


//--------------------- .nv.shared.reserved.0     --------------------------
	.section	.nv.shared.reserved.0,"aw",@nobits
	.weak		__nv_reservedSMEM_offset_0_alias
	.size		__nv_reservedSMEM_offset_0_alias, 0, 64
	.other		__nv_reservedSMEM_offset_0_alias,@"STO_CUDA_RESERVED_SHARED STV_DEFAULT"
__nv_reservedSMEM_offset_0_alias:
	.zero		0
	.zero		64


//--------------------- .nv.constant0._Z15matrix_multiplyPfS_S_i --------------------------
	.section	.nv.constant0._Z15matrix_multiplyPfS_S_i,"a",@progbits
	.sectionflags	@""
	.align	4
.nv.constant0._Z15matrix_multiplyPfS_S_i:
	.zero		924


//--------------------- SYMBOLS --------------------------

	.type		.nv.reservedSmem.offset0,@object
	.size		.nv.reservedSmem.offset0,0x4
	.type		.nv.reservedSmem.cap,@object
	.size		.nv.reservedSmem.cap,0x4
